	.headerflags	@"EF_CUDA_TEXMODE_UNIFIED EF_CUDA_64BIT_ADDRESS EF_CUDA_ACCELERATORS EF_CUDA_SM90 EF_CUDA_VIRTUAL_SM(EF_CUDA_SM90)"
	.elftype	@"ET_EXEC"


//--------------------- .nv.info                  --------------------------
	.section	.nv.info,"",@"SHT_CUDA_INFO"
	.align	4


	//----- nvinfo : EIATTR_REGCOUNT
	.align		4
        /*0000*/ 	.byte	0x04, 0x2f
        /*0002*/ 	.short	(.L_3 - .L_2)
	.align		4
.L_2:
        /*0004*/ 	.word	index@(triton_poi_fused_cos_0)
        /*0008*/ 	.word	0x00000010


	//----- nvinfo : EIATTR_MIN_STACK_SIZE
	.align		4
.L_3:
        /*000c*/ 	.byte	0x04, 0x12
        /*000e*/ 	.short	(.L_5 - .L_4)
	.align		4
.L_4:
        /*0010*/ 	.word	index@(triton_poi_fused_cos_0)
        /*0014*/ 	.word	0x00000020


	//----- nvinfo : EIATTR_FRAME_SIZE
	.align		4
.L_5:
        /*0018*/ 	.byte	0x04, 0x11
        /*001a*/ 	.short	(.L_7 - .L_6)
	.align		4
.L_6:
        /*001c*/ 	.word	index@(triton_poi_fused_cos_0)
        /*0020*/ 	.word	0x00000020


	//----- nvinfo : EIATTR_MIN_STACK_SIZE
	.align		4
.L_7:
        /*0024*/ 	.byte	0x04, 0x12
        /*0026*/ 	.short	(.L_9 - .L_8)
	.align		4
.L_8:
        /*0028*/ 	.word	index@(triton_poi_fused_cos_0)
        /*002c*/ 	.word	0x00000020
.L_9:


//--------------------- .nv.info.triton_poi_fused_cos_0 --------------------------
	.section	.nv.info.triton_poi_fused_cos_0,"",@"SHT_CUDA_INFO"
	.sectionflags	@""
	.align	4


	//----- nvinfo : EIATTR_CUDA_API_VERSION
	.align		4
        /*0000*/ 	.byte	0x04, 0x37
        /*0002*/ 	.short	(.L_11 - .L_10)
.L_10:
        /*0004*/ 	.word	0x0000007c


	//----- nvinfo : EIATTR_KPARAM_INFO
	.align		4
.L_11:
        /*0008*/ 	.byte	0x04, 0x17
        /*000a*/ 	.short	(.L_13 - .L_12)
.L_12:
        /*000c*/ 	.word	0x00000000
        /*0010*/ 	.short	0x0002
        /*0012*/ 	.short	0x0010
        /*0014*/ 	.byte	0x00, 0xf0, 0x11, 0x00


	//----- nvinfo : EIATTR_KPARAM_INFO
	.align		4
.L_13:
        /*0018*/ 	.byte	0x04, 0x17
        /*001a*/ 	.short	(.L_15 - .L_14)
.L_14:
        /*001c*/ 	.word	0x00000000
        /*0020*/ 	.short	0x0001
        /*0022*/ 	.short	0x0008
        /*0024*/ 	.byte	0x00, 0xf4, 0x21, 0x00


	//----- nvinfo : EIATTR_KPARAM_INFO
	.align		4
.L_15:
        /*0028*/ 	.byte	0x04, 0x17
        /*002a*/ 	.short	(.L_17 - .L_16)
.L_16:
        /*002c*/ 	.word	0x00000000
        /*0030*/ 	.short	0x0000
        /*0032*/ 	.short	0x0000
        /*0034*/ 	.byte	0x00, 0xf4, 0x21, 0x00


	//----- nvinfo : EIATTR_SPARSE_MMA_MASK
	.align		4
.L_17:
        /*0038*/ 	.byte	0x03, 0x50
        /*003a*/ 	.short	0x0000


	//----- nvinfo : EIATTR_MAXREG_COUNT
	.align		4
        /*003c*/ 	.byte	0x03, 0x1b
        /*003e*/ 	.short	0x00ff


	//----- nvinfo : EIATTR_EXIT_INSTR_OFFSETS
	.align		4
        /*0040*/ 	.byte	0x04, 0x1c
        /*0042*/ 	.short	(.L_19 - .L_18)


	//   ....[0]....
.L_18:
        /*0044*/ 	.word	0x000006c0


	//   ....[1]....
        /*0048*/ 	.word	0x000006e0


	//----- nvinfo : EIATTR_REQNTID
	.align		4
.L_19:
        /*004c*/ 	.byte	0x04, 0x10
        /*004e*/ 	.short	(.L_21 - .L_20)
.L_20:
        /*0050*/ 	.word	0x00000080
        /*0054*/ 	.word	0x00000001
        /*0058*/ 	.word	0x00000001


	//----- nvinfo : EIATTR_CRS_STACK_SIZE
	.align		4
.L_21:
        /*005c*/ 	.byte	0x04, 0x1e
        /*005e*/ 	.short	(.L_23 - .L_22)
.L_22:
        /*0060*/ 	.word	0x00000000


	//----- nvinfo : EIATTR_CBANK_PARAM_SIZE
	.align		4
.L_23:
        /*0064*/ 	.byte	0x03, 0x19
        /*0066*/ 	.short	0x0014


	//----- nvinfo : EIATTR_PARAM_CBANK
	.align		4
        /*0068*/ 	.byte	0x04, 0x0a
        /*006a*/ 	.short	(.L_25 - .L_24)
	.align		4
.L_24:
        /*006c*/ 	.word	index@(.nv.constant0.triton_poi_fused_cos_0)
        /*0070*/ 	.short	0x0210
        /*0072*/ 	.short	0x0014


	//----- nvinfo : EIATTR_SW_WAR
	.align		4
.L_25:
        /*0074*/ 	.byte	0x04, 0x36
        /*0076*/ 	.short	(.L_27 - .L_26)
.L_26:
        /*0078*/ 	.word	0x00000008
.L_27:


//--------------------- .nv.callgraph             --------------------------
	.section	.nv.callgraph,"",@"SHT_CUDA_CALLGRAPH"
	.align	4
	.sectionentsize	8
	.align		4
        /*0000*/ 	.word	0x00000000
	.align		4
        /*0004*/ 	.word	0xffffffff
	.align		4
        /*0008*/ 	.word	0x00000000
	.align		4
        /*000c*/ 	.word	0xfffffffe
	.align		4
        /*0010*/ 	.word	0x00000000
	.align		4
        /*0014*/ 	.word	0xfffffffd
	.align		4
        /*0018*/ 	.word	0x00000000
	.align		4
        /*001c*/ 	.word	0xfffffffc


//--------------------- .nv.constant4             --------------------------
	.section	.nv.constant4,"a",@progbits
	.align	8
	.align		8
.nv.constant4:
        /*0000*/ 	.dword	_$_str
	.align		8
        /*0008*/ 	.dword	__cudart_i2opi_f


//--------------------- .text.triton_poi_fused_cos_0 --------------------------
	.section	.text.triton_poi_fused_cos_0,"ax",@progbits
	.align	128
        .global         triton_poi_fused_cos_0
        .type           triton_poi_fused_cos_0,@function
        .size           triton_poi_fused_cos_0,(.L_x_6 - triton_poi_fused_cos_0)
        .other          triton_poi_fused_cos_0,@"STO_CUDA_ENTRY STV_DEFAULT"
triton_poi_fused_cos_0:
.text.triton_poi_fused_cos_0:
[----:B------:R-:W0:Y:S01]  /*0000*/  LDC R1, c[0x0][0x28] ;  /* 0x00000a00ff017b82 */ /* 0x000e220000000800 */
[----:B------:R-:W1:Y:S01]  /*0010*/  S2R R8, SR_TID.X ;  /* 0x0000000000087919 */ /* 0x000e620000002100 */
[----:B------:R-:W-:Y:S01]  /*0020*/  ULDC.64 UR4, c[0x0][0x208] ;  /* 0x0000820000047ab9 */ /* 0x000fe20000000a00 */
[----:B------:R-:W-:Y:S01]  /*0030*/  BSSY B0, `(.L_x_0) ;  /* 0x000000b000007945 */ /* 0x000fe20003800000 */
[----:B0-----:R-:W-:Y:S01]  /*0040*/  VIADD R1, R1, 0xffffffe0 ;  /* 0xffffffe001017836 */ /* 0x001fe20000000000 */
[----:B------:R-:W0:Y:S01]  /*0050*/  S2R R3, SR_CTAID.X ;  /* 0x0000000000037919 */ /* 0x000e220000002500 */
[----:B------:R-:W-:Y:S01]  /*0060*/  IMAD.MOV.U32 R9, RZ, RZ, RZ ;  /* 0x000000ffff097224 */ /* 0x000fe200078e00ff */
[----:B-1----:R-:W-:-:S05]  /*0070*/  LOP3.LUT R8, R8, 0x7f, RZ, 0xc0, !PT ;  /* 0x0000007f08087812 */ /* 0x002fca00078ec0ff */
[----:B0-----:R-:W-:-:S05]  /*0080*/  IMAD R8, R3, 0x80, R8 ;  /* 0x0000008003087824 */ /* 0x001fca00078e0208 */
[----:B------:R-:W-:-:S13]  /*0090*/  ISETP.GE.AND P1, PT, R8, 0x100, PT ;  /* 0x000001000800780c */ /* 0x000fda0003f26270 */
[----:B------:R-:W-:Y:S05]  /*00a0*/  @P1 BRA `(.L_x_1) ;  /* 0x00000000000c1947 */ /* 0x000fea0003800000 */
[----:B------:R-:W0:Y:S02]  /*00b0*/  LDC.64 R2, c[0x0][0x210] ;  /* 0x00008400ff027b82 */ /* 0x000e240000000a00 */
[----:B0-----:R-:W-:-:S05]  /*00c0*/  IMAD.WIDE R2, R8, 0x4, R2 ;  /* 0x0000000408027825 */ /* 0x001fca00078e0202 */
[----:B------:R0:W5:Y:S02]  /*00d0*/  LDG.E R9, desc[UR4][R2.64] ;  /* 0x0000000402097981 */ /* 0x000164000c1e1900 */
.L_x_1:
[----:B------:R-:W-:Y:S05]  /*00e0*/  BSYNC B0 ;  /* 0x0000000000007941 */ /* 0x000fea0003800000 */
.L_x_0:
[C---:B-----5:R-:W-:Y:S01]  /*00f0*/  FMUL R0, R9.reuse, 0.63661974668502807617 ;  /* 0x3f22f98309007820 */ /* 0x060fe20000400000 */
[----:B------:R-:W-:Y:S01]  /*0100*/  FADD.FTZ R4, |R9|, -RZ ;  /* 0x800000ff09047221 */ /* 0x000fe20000010200 */
[----:B------:R-:W-:Y:S04]  /*0110*/  BSSY B0, `(.L_x_2) ;  /* 0x0000044000007945 */ /* 0x000fe80003800000 */
[----:B------:R-:W1:Y:S01]  /*0120*/  F2I.FTZ.NTZ R0, R0 ;  /* 0x0000000000007305 */ /* 0x000e620000213100 */
[----:B------:R-:W-:Y:S02]  /*0130*/  FSETP.GE.AND P0, PT, R4, 105615, PT ;  /* 0x47ce47800400780b */ /* 0x000fe40003f06000 */
[----:B01----:R-:W-:-:S05]  /*0140*/  I2FP.F32.S32 R2, R0 ;  /* 0x0000000000027245 */ /* 0x003fca0000201400 */
[----:B------:R-:W-:-:S04]  /*0150*/  FFMA.FTZ R3, R2, -1.5707962512969970703, R9 ;  /* 0xbfc90fda02037823 */ /* 0x000fc80000010009 */
[----:B------:R-:W-:-:S04]  /*0160*/  FFMA.FTZ R3, R2, -7.5497894158615963534e-08, R3 ;  /* 0xb3a2216802037823 */ /* 0x000fc80000010003 */
[----:B------:R-:W-:Y:S01]  /*0170*/  FFMA.FTZ R2, R2, -5.3903029534742383927e-15, R3 ;  /* 0xa7c234c502027823 */ /* 0x000fe20000010003 */
[----:B------:R-:W-:Y:S06]  /*0180*/  @!P0 BRA `(.L_x_3) ;  /* 0x0000000000f08947 */ /* 0x000fec0003800000 */
[----:B------:R-:W-:-:S13]  /*0190*/  FSETP.NEU.AND P0, PT, R4, +INF , PT ;  /* 0x7f8000000400780b */ /* 0x000fda0003f0d000 */
[----:B------:R-:W-:Y:S01]  /*01a0*/  @!P0 FMUL.FTZ R2, RZ, R9 ;  /* 0x00000009ff028220 */ /* 0x000fe20000410000 */
[----:B------:R-:W-:Y:S01]  /*01b0*/  @!P0 IMAD.MOV.U32 R0, RZ, RZ, RZ ;  /* 0x000000ffff008224 */ /* 0x000fe200078e00ff */
[----:B------:R-:W-:Y:S06]  /*01c0*/  @!P0 BRA `(.L_x_3) ;  /* 0x0000000000e08947 */ /* 0x000fec0003800000 */
[----:B------:R-:W-:Y:S01]  /*01d0*/  SHF.R.U32.HI R13, RZ, 0x17, R9 ;  /* 0x00000017ff0d7819 */ /* 0x000fe20000011609 */
[----:B------:R-:W-:Y:S01]  /*01e0*/  IMAD.SHL.U32 R3, R9, 0x100, RZ ;  /* 0x0000010009037824 */ /* 0x000fe200078e00ff */
[----:B------:R-:W-:Y:S01]  /*01f0*/  HFMA2.MMA R5, -RZ, RZ, 0, 0 ;  /* 0x00000000ff057435 */ /* 0x000fe200000001ff */
[----:B------:R-:W-:Y:S01]  /*0200*/  IMAD.MOV.U32 R0, RZ, RZ, RZ ;  /* 0x000000ffff007224 */ /* 0x000fe200078e00ff */
[----:B------:R-:W-:Y:S01]  /*0210*/  LOP3.LUT R2, R13, 0xe0, RZ, 0xc0, !PT ;  /* 0x000000e00d027812 */ /* 0x000fe200078ec0ff */
[----:B------:R-:W-:Y:S01]  /*0220*/  IMAD.MOV.U32 R12, RZ, RZ, RZ ;  /* 0x000000ffff0c7224 */ /* 0x000fe200078e00ff */
[----:B------:R-:W-:Y:S01]  /*0230*/  LOP3.LUT R3, R3, 0x80000000, RZ, 0xfc, !PT ;  /* 0x8000000003037812 */ /* 0x000fe200078efcff */
[----:B------:R-:W-:Y:S02]  /*0240*/  ULDC.64 UR6, c[0x4][0x8] ;  /* 0x0100020000067ab9 */ /* 0x000fe40000000a00 */
[----:B------:R-:W-:Y:S02]  /*0250*/  VIADD R4, R2, 0xffffff80 ;  /* 0xffffff8002047836 */ /* 0x000fe40000000000 */
[----:B------:R-:W-:-:S03]  /*0260*/  IMAD.MOV.U32 R2, RZ, RZ, R1 ;  /* 0x000000ffff027224 */ /* 0x000fc600078e0001 */
[----:B------:R-:W-:-:S07]  /*0270*/  SHF.R.U32.HI R4, RZ, 0x5, R4 ;  /* 0x00000005ff047819 */ /* 0x000fce0000011604 */
.L_x_4:
[----:B------:R-:W-:-:S04]  /*0280*/  IADD3 R10, P0, R5, UR6, RZ ;  /* 0x00000006050a7c10 */ /* 0x000fc8000ff1e0ff */
[----:B------:R-:W-:-:S06]  /*0290*/  IADD3.X R11, R12, UR7, RZ, P0, !PT ;  /* 0x000000070c0b7c10 */ /* 0x000fcc00087fe4ff */
[----:B------:R-:W2:Y:S01]  /*02a0*/  LDG.E.CONSTANT R11, desc[UR4][R10.64] ;  /* 0x000000040a0b7981 */ /* 0x000ea2000c1e9900 */
[----:B------:R-:W-:Y:S01]  /*02b0*/  IADD3 R5, P2, R5, 0x4, RZ ;  /* 0x0000000405057810 */ /* 0x000fe20007f5e0ff */
[----:B------:R-:W-:Y:S02]  /*02c0*/  IMAD.MOV.U32 R6, RZ, RZ, R0 ;  /* 0x000000ffff067224 */ /* 0x000fe400078e0000 */
[----:B------:R-:W-:Y:S01]  /*02d0*/  IMAD.MOV.U32 R7, RZ, RZ, RZ ;  /* 0x000000ffff077224 */ /* 0x000fe200078e00ff */
[----:B------:R-:W-:Y:S02]  /*02e0*/  ISETP.NE.U32.AND P0, PT, R5, 0x18, PT ;  /* 0x000000180500780c */ /* 0x000fe40003f05070 */
[----:B------:R-:W-:-:S04]  /*02f0*/  IADD3.X R12, RZ, R12, RZ, P2, !PT ;  /* 0x0000000cff0c7210 */ /* 0x000fc800017fe4ff */
[----:B------:R-:W-:Y:S01]  /*0300*/  ISETP.NE.AND.EX P0, PT, R12, RZ, PT, P0 ;  /* 0x000000ff0c00720c */ /* 0x000fe20003f05300 */
[----:B--2---:R-:W-:-:S04]  /*0310*/  IMAD.WIDE.U32 R6, R3, R11, R6 ;  /* 0x0000000b03067225 */ /* 0x004fc800078e0006 */
[----:B------:R-:W-:Y:S01]  /*0320*/  IMAD.MOV.U32 R0, RZ, RZ, R7 ;  /* 0x000000ffff007224 */ /* 0x000fe200078e0007 */
[----:B------:R0:W-:Y:S02]  /*0330*/  STL [R2], R6 ;  /* 0x0000000602007387 */ /* 0x0001e40000100800 */
[----:B0-----:R-:W-:-:S05]  /*0340*/  VIADD R2, R2, 0x4 ;  /* 0x0000000402027836 */ /* 0x001fca0000000000 */
[----:B------:R-:W-:Y:S05]  /*0350*/  @P0 BRA `(.L_x_4) ;  /* 0xfffffffc00c80947 */ /* 0x000fea000383ffff */
[----:B------:R-:W-:Y:S01]  /*0360*/  LOP3.LUT P0, R6, R13, 0x1f, RZ, 0xc0, !PT ;  /* 0x0000001f0d067812 */ /* 0x000fe2000780c0ff */
[----:B------:R-:W-:Y:S01]  /*0370*/  IMAD R11, R4, -0x4, R1 ;  /* 0xfffffffc040b7824 */ /* 0x000fe200078e0201 */
[----:B------:R0:W-:Y:S04]  /*0380*/  STL [R1+0x18], R0 ;  /* 0x0000180001007387 */ /* 0x0001e80000100800 */
[----:B------:R-:W2:Y:S04]  /*0390*/  LDL R2, [R11+0x18] ;  /* 0x000018000b027983 */ /* 0x000ea80000100800 */
[----:B------:R-:W3:Y:S04]  /*03a0*/  LDL R3, [R11+0x14] ;  /* 0x000014000b037983 */ /* 0x000ee80000100800 */
[----:B------:R-:W4:Y:S01]  /*03b0*/  @P0 LDL R7, [R11+0x10] ;  /* 0x000010000b070983 */ /* 0x000f220000100800 */
[----:B------:R-:W-:Y:S01]  /*03c0*/  @P0 IADD3 R4, -R6, 0x20, RZ ;  /* 0x0000002006040810 */ /* 0x000fe20007ffe1ff */
[----:B------:R-:W-:Y:S01]  /*03d0*/  UMOV UR6, 0x54442d19 ;  /* 0x54442d1900067882 */ /* 0x000fe20000000000 */
[----:B------:R-:W-:Y:S01]  /*03e0*/  UMOV UR7, 0x3bf921fb ;  /* 0x3bf921fb00077882 */ /* 0x000fe20000000000 */
[----:B--2---:R-:W-:-:S02]  /*03f0*/  @P0 SHF.L.U32 R5, R2, R6, RZ ;  /* 0x0000000602050219 */ /* 0x004fc400000006ff */
[----:B---3--:R-:W-:Y:S02]  /*0400*/  @P0 SHF.L.U32 R6, R3, R6, RZ ;  /* 0x0000000603060219 */ /* 0x008fe400000006ff */
[-C--:B----4-:R-:W-:Y:S02]  /*0410*/  @P0 SHF.R.U32.HI R7, RZ, R4.reuse, R7 ;  /* 0x00000004ff070219 */ /* 0x090fe40000011607 */
[----:B------:R-:W-:-:S03]  /*0420*/  @P0 SHF.R.U32.HI R4, RZ, R4, R3 ;  /* 0x00000004ff040219 */ /* 0x000fc60000011603 */
[----:B------:R-:W-:Y:S02]  /*0430*/  @P0 IMAD.IADD R3, R6, 0x1, R7 ;  /* 0x0000000106030824 */ /* 0x000fe400078e0207 */
[----:B------:R-:W-:-:S05]  /*0440*/  @P0 IMAD.IADD R2, R5, 0x1, R4 ;  /* 0x0000000105020824 */ /* 0x000fca00078e0204 */
[C---:B------:R-:W-:Y:S01]  /*0450*/  SHF.L.W.U32.HI R10, R3.reuse, 0x2, R2 ;  /* 0x00000002030a7819 */ /* 0x040fe20000010e02 */
[----:B------:R-:W-:-:S03]  /*0460*/  IMAD.SHL.U32 R3, R3, 0x4, RZ ;  /* 0x0000000403037824 */ /* 0x000fc600078e00ff */
[----:B0-----:R-:W-:-:S04]  /*0470*/  SHF.R.S32.HI R0, RZ, 0x1f, R10 ;  /* 0x0000001fff007819 */ /* 0x001fc8000001140a */
[C---:B------:R-:W-:Y:S02]  /*0480*/  LOP3.LUT R6, R0.reuse, R3, RZ, 0x3c, !PT ;  /* 0x0000000300067212 */ /* 0x040fe400078e3cff */
[----:B------:R-:W-:-:S04]  /*0490*/  LOP3.LUT R7, R0, R10, RZ, 0x3c, !PT ;  /* 0x0000000a00077212 */ /* 0x000fc800078e3cff */
[----:B------:R-:W0:Y:S01]  /*04a0*/  I2F.F64.S64 R4, R6 ;  /* 0x0000000600047312 */ /* 0x000e220000301c00 */
[----:B------:R-:W-:Y:S02]  /*04b0*/  ISETP.GE.AND P0, PT, R9, RZ, PT ;  /* 0x000000ff0900720c */ /* 0x000fe40003f06270 */
[----:B------:R-:W-:Y:S01]  /*04c0*/  SHF.R.U32.HI R0, RZ, 0x1e, R2 ;  /* 0x0000001eff007819 */ /* 0x000fe20000011602 */
[----:B0-----:R-:W-:-:S03]  /*04d0*/  DMUL R4, R4, UR6 ;  /* 0x0000000604047c28 */ /* 0x001fc60008000000 */
[C---:B------:R-:W-:Y:S02]  /*04e0*/  LEA.HI R0, R10.reuse, R0, RZ, 0x1 ;  /* 0x000000000a007211 */ /* 0x040fe400078f08ff */
[----:B------:R-:W-:-:S05]  /*04f0*/  LOP3.LUT R9, R10, R9, RZ, 0x3c, !PT ;  /* 0x000000090a097212 */ /* 0x000fca00078e3cff */
[----:B------:R-:W0:Y:S01]  /*0500*/  F2F.F32.F64 R4, R4 ;  /* 0x0000000400047310 */ /* 0x000e220000301000 */
[----:B------:R-:W-:Y:S02]  /*0510*/  IADD3 R2, -R0, RZ, RZ ;  /* 0x000000ff00027210 */ /* 0x000fe40007ffe1ff */
[----:B------:R-:W-:-:S03]  /*0520*/  ISETP.GE.AND P2, PT, R9, RZ, PT ;  /* 0x000000ff0900720c */ /* 0x000fc60003f46270 */
[----:B------:R-:W-:Y:S01]  /*0530*/  @!P0 IMAD.MOV.U32 R0, RZ, RZ, R2 ;  /* 0x000000ffff008224 */ /* 0x000fe200078e0002 */
[----:B0-----:R-:W-:-:S09]  /*0540*/  FSEL R2, -R4, R4, !P2 ;  /* 0x0000000404027208 */ /* 0x001fd20005000100 */
.L_x_3:
[----:B------:R-:W-:Y:S05]  /*0550*/  BSYNC B0 ;  /* 0x0000000000007941 */ /* 0x000fea0003800000 */
.L_x_2:
[----:B------:R-:W-:Y:S01]  /*0560*/  LOP3.LUT R3, R0, 0x1, RZ, 0xc0, !PT ;  /* 0x0000000100037812 */ /* 0x000fe200078ec0ff */
[----:B------:R-:W-:Y:S01]  /*0570*/  FMUL.FTZ R7, R2, R2 ;  /* 0x0000000202077220 */ /* 0x000fe20000410000 */
[----:B------:R-:W-:Y:S01]  /*0580*/  IADD3 R0, R0, 0x1, RZ ;  /* 0x0000000100007810 */ /* 0x000fe20007ffe0ff */
[----:B------:R-:W-:Y:S01]  /*0590*/  IMAD.MOV.U32 R4, RZ, RZ, 0x3c0885e4 ;  /* 0x3c0885e4ff047424 */ /* 0x000fe200078e00ff */
[----:B------:R-:W-:Y:S01]  /*05a0*/  ISETP.NE.U32.AND P2, PT, R3, 0x1, PT ;  /* 0x000000010300780c */ /* 0x000fe20003f45070 */
[----:B------:R-:W-:Y:S01]  /*05b0*/  IMAD.MOV.U32 R3, RZ, RZ, -0x46b2bead ;  /* 0xb94d4153ff037424 */ /* 0x000fe200078e00ff */
[----:B------:R-:W-:Y:S01]  /*05c0*/  LOP3.LUT P0, RZ, R0, 0x2, RZ, 0xc0, !PT ;  /* 0x0000000200ff7812 */ /* 0x000fe2000780c0ff */
[----:B------:R-:W-:Y:S01]  /*05d0*/  IMAD.MOV.U32 R5, RZ, RZ, -0x41d55558 ;  /* 0xbe2aaaa8ff057424 */ /* 0x000fe200078e00ff */
[----:B------:R-:W-:Y:S01]  /*05e0*/  FSEL R0, R2, 1, !P2 ;  /* 0x3f80000002007808 */ /* 0x000fe20005000000 */
[----:B------:R-:W-:-:S04]  /*05f0*/  ULDC.64 UR6, c[0x0][0x218] ;  /* 0x0000860000067ab9 */ /* 0x000fc80000000a00 */
[----:B------:R-:W-:-:S04]  /*0600*/  FFMA.FTZ R9, R7, R0, RZ ;  /* 0x0000000007097223 */ /* 0x000fc800000100ff */
[----:B------:R-:W-:Y:S02]  /*0610*/  @P2 IMAD.MOV.U32 R6, RZ, RZ, 0x37cbac00 ;  /* 0x37cbac00ff062424 */ /* 0x000fe400078e00ff */
[----:B------:R-:W-:Y:S02]  /*0620*/  @P2 IMAD.MOV.U32 R4, RZ, RZ, 0x3d2aaabb ;  /* 0x3d2aaabbff042424 */ /* 0x000fe400078e00ff */
[C---:B------:R-:W-:Y:S01]  /*0630*/  @P2 FFMA.FTZ R3, R7.reuse, R6, -0.0013887860113754868507 ;  /* 0xbab607ed07032423 */ /* 0x040fe20000010006 */
[----:B------:R-:W-:Y:S01]  /*0640*/  @P2 IMAD.MOV.U32 R5, RZ, RZ, -0x41000001 ;  /* 0xbeffffffff052424 */ /* 0x000fe200078e00ff */
[----:B------:R-:W-:Y:S02]  /*0650*/  LEA R2, P2, R8, UR6, 0x2 ;  /* 0x0000000608027c11 */ /* 0x000fe4000f8410ff */
[----:B------:R-:W-:Y:S01]  /*0660*/  FFMA.FTZ R4, R7, R3, R4 ;  /* 0x0000000307047223 */ /* 0x000fe20000010004 */
[----:B------:R-:W-:-:S03]  /*0670*/  SHF.R.S32.HI R3, RZ, 0x1f, R8 ;  /* 0x0000001fff037819 */ /* 0x000fc60000011408 */
[----:B------:R-:W-:Y:S01]  /*0680*/  FFMA.FTZ R5, R7, R4, R5 ;  /* 0x0000000407057223 */ /* 0x000fe20000010005 */
[----:B------:R-:W-:-:S03]  /*0690*/  LEA.HI.X R3, R8, UR7, R3, 0x2, P2 ;  /* 0x0000000708037c11 */ /* 0x000fc600090f1403 */
[----:B------:R-:W-:-:S04]  /*06a0*/  FFMA.FTZ R0, R9, R5, R0 ;  /* 0x0000000509007223 */ /* 0x000fc80000010000 */
[----:B------:R-:W-:Y:S01]  /*06b0*/  @P0 FFMA.FTZ R0, R0, -1, RZ ;  /* 0xbf80000000000823 */ /* 0x000fe200000100ff */
[----:B------:R-:W-:Y:S06]  /*06c0*/  @P1 EXIT ;  /* 0x000000000000194d */ /* 0x000fec0003800000 */
[----:B------:R-:W-:Y:S01]  /*06d0*/  STG.E desc[UR4][R2.64], R0 ;  /* 0x0000000002007986 */ /* 0x000fe2000c101904 */
[----:B------:R-:W-:Y:S05]  /*06e0*/  EXIT ;  /* 0x000000000000794d */ /* 0x000fea0003800000 */
.L_x_5:
[----:B------:R-:W-:-:S00]  /*06f0*/  BRA `(.L_x_5) ;  /* 0xfffffffc00fc7947 */ /* 0x000fc0000383ffff */
[----:B------:R-:W-:-:S00]  /*0700*/  NOP ;  /* 0x0000000000007918 */ /* 0x000fc00000000000 */
[----:B------:R-:W-:-:S00]  /*0710*/  NOP ;  /* 0x0000000000007918 */ /* 0x000fc00000000000 */
[----:B------:R-:W-:-:S00]  /*0720*/  NOP ;  /* 0x0000000000007918 */ /* 0x000fc00000000000 */
[----:B------:R-:W-:-:S00]  /*0730*/  NOP ;  /* 0x0000000000007918 */ /* 0x000fc00000000000 */
[----:B------:R-:W-:-:S00]  /*0740*/  NOP ;  /* 0x0000000000007918 */ /* 0x000fc00000000000 */
[----:B------:R-:W-:-:S00]  /*0750*/  NOP ;  /* 0x0000000000007918 */ /* 0x000fc00000000000 */
[----:B------:R-:W-:-:S00]  /*0760*/  NOP ;  /* 0x0000000000007918 */ /* 0x000fc00000000000 */
[----:B------:R-:W-:-:S00]  /*0770*/  NOP ;  /* 0x0000000000007918 */ /* 0x000fc00000000000 */
.L_x_6:


//--------------------- .nv.global.init           --------------------------
	.section	.nv.global.init,"aw",@progbits
	.align	4
.nv.global.init:
	.type		__cudart_i2opi_f,@object
	.size		__cudart_i2opi_f,(_$_str - __cudart_i2opi_f)
__cudart_i2opi_f:
        /*0000*/ 	.byte	0x41, 0x90, 0x43, 0x3c, 0x99, 0x95, 0x62, 0xdb, 0xc0, 0xdd, 0x34, 0xf5, 0xd1, 0x57, 0x27, 0xfc
        /*0010*/ 	.byte	0x29, 0x15, 0x44, 0x4e, 0x6e, 0x83, 0xf9, 0xa2
	.type		_$_str,@object
	.size		_$_str,(.L_0 - _$_str)
_$_str:
        /*0018*/ 	.byte	0x5f, 0x5f, 0x43, 0x55, 0x44, 0x41, 0x5f, 0x46, 0x54, 0x5a, 0x00
.L_0:


//--------------------- .nv.constant0.triton_poi_fused_cos_0 --------------------------
	.section	.nv.constant0.triton_poi_fused_cos_0,"a",@progbits
	.sectionflags	@""
	.align	4
.nv.constant0.triton_poi_fused_cos_0:
	.zero		548
